//
// Generated by NVIDIA NVVM Compiler
//
// Compiler Build ID: CL-36424714
// Cuda compilation tools, release 13.0, V13.0.88
// Based on NVVM 20.0.0
//

.version 9.0
.target sm_100
.address_size 64

	// .globl	_Z19gm_morph_max_kerneliiiPtS_

.visible .entry _Z19gm_morph_max_kerneliiiPtS_(
	.param .u32 _Z19gm_morph_max_kerneliiiPtS__param_0,
	.param .u32 _Z19gm_morph_max_kerneliiiPtS__param_1,
	.param .u32 _Z19gm_morph_max_kerneliiiPtS__param_2,
	.param .u64 .ptr .align 1 _Z19gm_morph_max_kerneliiiPtS__param_3,
	.param .u64 .ptr .align 1 _Z19gm_morph_max_kerneliiiPtS__param_4
)
{
	.reg .pred 	%p<40>;
	.reg .b16 	%rs<73>;
	.reg .b32 	%r<61>;
	.reg .b64 	%rd<13>;

	ld.param.u32 	%r17, [_Z19gm_morph_max_kerneliiiPtS__param_0];
	ld.param.u32 	%r20, [_Z19gm_morph_max_kerneliiiPtS__param_1];
	ld.param.u32 	%r19, [_Z19gm_morph_max_kerneliiiPtS__param_2];
	ld.param.u64 	%rd6, [_Z19gm_morph_max_kerneliiiPtS__param_3];
	ld.param.u64 	%rd5, [_Z19gm_morph_max_kerneliiiPtS__param_4];
	cvta.to.global.u64 	%rd1, %rd6;
	mov.u32 	%r21, %tid.x;
	mov.u32 	%r22, %ctaid.x;
	mov.u32 	%r23, %ntid.x;
	mad.lo.s32 	%r1, %r22, %r23, %r21;
	mov.u32 	%r24, %tid.y;
	mov.u32 	%r25, %ctaid.y;
	mov.u32 	%r26, %ntid.y;
	mad.lo.s32 	%r27, %r25, %r26, %r24;
	setp.ge.s32 	%p6, %r1, %r17;
	setp.ge.s32 	%p7, %r27, %r20;
	or.pred  	%p8, %p6, %p7;
	@%p8 bra 	$L__BB0_21;
	mul.lo.s32 	%r3, %r27, %r17;
	add.s32 	%r4, %r3, %r1;
	setp.lt.s32 	%p9, %r19, 1;
	mov.b16 	%rs72, 0;
	@%p9 bra 	$L__BB0_20;
	setp.gt.s32 	%p10, %r1, 0;
	setp.le.s32 	%p11, %r1, %r17;
	and.pred  	%p1, %p10, %p11;
	add.s32 	%r28, %r27, -1;
	setp.lt.u32 	%p12, %r28, %r20;
	sub.s32 	%r29, %r3, %r17;
	setp.gt.s32 	%p13, %r1, -1;
	and.pred  	%p2, %p13, %p12;
	add.s32 	%r30, %r1, 1;
	setp.gt.s32 	%p14, %r1, -2;
	setp.lt.s32 	%p15, %r30, %r17;
	and.pred  	%p3, %p14, %p15;
	add.s32 	%r31, %r27, 1;
	setp.lt.u32 	%p16, %r31, %r20;
	and.pred  	%p4, %p13, %p16;
	and.pred  	%p5, %p3, %p16;
	neg.s32 	%r60, %r19;
	mad.lo.s32 	%r32, %r17, %r27, %r17;
	add.s32 	%r59, %r1, %r32;
	mul.lo.s32 	%r7, %r20, %r17;
	add.s32 	%r58, %r1, %r29;
	mov.b16 	%rs72, 0;
	not.pred 	%p20, %p2;
	not.pred 	%p34, %p4;
	not.pred 	%p36, %p5;
	mov.u32 	%r57, %r4;
$L__BB0_3:
	mul.wide.s32 	%rd7, %r57, 2;
	add.s64 	%rd2, %rd1, %rd7;
	ld.global.u16 	%rs58, [%rd2];
	add.s32 	%r33, %r58, -1;
	mul.wide.s32 	%rd8, %r33, 2;
	add.s64 	%rd3, %rd1, %rd8;
	mov.u32 	%r34, %ctaid.y;
	mov.u32 	%r35, %ntid.y;
	mov.u32 	%r36, %tid.y;
	mad.lo.s32 	%r37, %r34, %r35, %r36;
	add.s32 	%r39, %r37, -1;
	setp.ge.u32 	%p17, %r39, %r20;
	not.pred 	%p18, %p1;
	or.pred  	%p19, %p18, %p17;
	mov.u16 	%rs59, %rs58;
	@%p19 bra 	$L__BB0_5;
	ld.global.u16 	%rs39, [%rd3];
	min.u16 	%rs59, %rs39, %rs58;
	max.u16 	%rs58, %rs39, %rs58;
$L__BB0_5:
	@%p20 bra 	$L__BB0_7;
	ld.global.u16 	%rs40, [%rd3+2];
	setp.gt.u16 	%p21, %rs40, %rs58;
	min.u16 	%rs41, %rs40, %rs59;
	max.u16 	%rs58, %rs40, %rs58;
	selp.b16 	%rs59, %rs59, %rs41, %p21;
$L__BB0_7:
	mov.u32 	%r40, %ctaid.y;
	mov.u32 	%r41, %ntid.y;
	mov.u32 	%r42, %tid.y;
	mad.lo.s32 	%r43, %r40, %r41, %r42;
	add.s32 	%r45, %r43, -1;
	setp.ge.u32 	%p22, %r45, %r20;
	not.pred 	%p23, %p3;
	or.pred  	%p24, %p23, %p22;
	@%p24 bra 	$L__BB0_9;
	ld.global.u16 	%rs42, [%rd3+4];
	setp.gt.u16 	%p25, %rs42, %rs58;
	min.u16 	%rs43, %rs42, %rs59;
	max.u16 	%rs58, %rs42, %rs58;
	selp.b16 	%rs59, %rs59, %rs43, %p25;
$L__BB0_9:
	@%p18 bra 	$L__BB0_11;
	ld.global.u16 	%rs44, [%rd2+-2];
	setp.gt.u16 	%p27, %rs44, %rs58;
	min.u16 	%rs45, %rs44, %rs59;
	max.u16 	%rs58, %rs44, %rs58;
	selp.b16 	%rs59, %rs59, %rs45, %p27;
$L__BB0_11:
	not.pred 	%p28, %p3;
	@%p28 bra 	$L__BB0_13;
	ld.global.u16 	%rs46, [%rd2+2];
	setp.gt.u16 	%p29, %rs46, %rs58;
	min.u16 	%rs47, %rs46, %rs59;
	max.u16 	%rs58, %rs46, %rs58;
	selp.b16 	%rs59, %rs59, %rs47, %p29;
$L__BB0_13:
	add.s32 	%r46, %r59, -1;
	mul.wide.s32 	%rd9, %r46, 2;
	add.s64 	%rd4, %rd1, %rd9;
	mov.u32 	%r47, %ctaid.y;
	mov.u32 	%r48, %ntid.y;
	mov.u32 	%r49, %tid.y;
	mad.lo.s32 	%r50, %r47, %r48, %r49;
	add.s32 	%r52, %r50, 1;
	setp.ge.u32 	%p30, %r52, %r20;
	or.pred  	%p32, %p18, %p30;
	@%p32 bra 	$L__BB0_15;
	ld.global.u16 	%rs48, [%rd4];
	setp.gt.u16 	%p33, %rs48, %rs58;
	min.u16 	%rs49, %rs48, %rs59;
	max.u16 	%rs58, %rs48, %rs58;
	selp.b16 	%rs59, %rs59, %rs49, %p33;
$L__BB0_15:
	@%p34 bra 	$L__BB0_17;
	ld.global.u16 	%rs50, [%rd4+2];
	setp.gt.u16 	%p35, %rs50, %rs58;
	min.u16 	%rs51, %rs50, %rs59;
	max.u16 	%rs58, %rs50, %rs58;
	selp.b16 	%rs59, %rs59, %rs51, %p35;
$L__BB0_17:
	@%p36 bra 	$L__BB0_19;
	ld.global.u16 	%rs52, [%rd4+4];
	setp.gt.u16 	%p37, %rs52, %rs58;
	min.u16 	%rs53, %rs52, %rs59;
	max.u16 	%rs58, %rs52, %rs58;
	selp.b16 	%rs59, %rs59, %rs53, %p37;
$L__BB0_19:
	cvt.u32.u16 	%r53, %rs58;
	cvt.u32.u16 	%r54, %rs59;
	sub.s32 	%r55, %r53, %r54;
	cvt.u32.u16 	%r56, %rs72;
	setp.gt.s32 	%p38, %r55, %r56;
	sub.s16 	%rs54, %rs58, %rs59;
	selp.b16 	%rs72, %rs54, %rs72, %p38;
	add.s32 	%r60, %r60, 1;
	setp.ne.s32 	%p39, %r60, 0;
	add.s32 	%r59, %r59, %r7;
	add.s32 	%r58, %r58, %r7;
	add.s32 	%r57, %r57, %r7;
	@%p39 bra 	$L__BB0_3;
$L__BB0_20:
	cvta.to.global.u64 	%rd10, %rd5;
	mul.wide.s32 	%rd11, %r4, 2;
	add.s64 	%rd12, %rd10, %rd11;
	st.global.u16 	[%rd12], %rs72;
$L__BB0_21:
	ret;

}


// ===== COMPILED SASS (sm_100) =====

	.target	sm_100

	.elftype	@"ET_EXEC"


//--------------------- .note.nv.tkinfo           --------------------------
	.section	.note.nv.tkinfo,"",@"SHT_NOTE"
	.sectionflags	@"SHF_NOTE_NV_TKINFO"
	.tkinfo
        /*0018*/ 	.word	0x00000002
        /*0030*/ 	.string	""
        /*0030*/ 	.string	"ptxas"
        /*0030*/ 	.string	"Cuda compilation tools, release 13.0, V13.0.88"
        /*0030*/ 	.string	"Build cuda_13.0.r13.0/compiler.36424714_0"
        /*0030*/ 	.string	"-arch sm_100 -m 64 "



//--------------------- .note.nv.cuinfo           --------------------------
	.section	.note.nv.cuinfo,"",@"SHT_NOTE"
	.sectionflags	@"SHF_NOTE_NV_CUINFO"
        /*0018*/ 	.short	0x0002
        /*001a*/ 	.short	0x0064
        /*001c*/ 	.short	0x0082
	.zero		2


//--------------------- .nv.info                  --------------------------
	.section	.nv.info,"",@"SHT_CUDA_INFO"
	.align	4


	//----- nvinfo : EIATTR_REGCOUNT
	.align		4
        /*0000*/ 	.byte	0x04, 0x2f
        /*0002*/ 	.short	(.L_1 - .L_0)
	.align		4
.L_0:
        /*0004*/ 	.word	index@(_Z19gm_morph_max_kerneliiiPtS_)
        /*0008*/ 	.word	0x0000001d


	//----- nvinfo : EIATTR_FRAME_SIZE
	.align		4
.L_1:
        /*000c*/ 	.byte	0x04, 0x11
        /*000e*/ 	.short	(.L_3 - .L_2)
	.align		4
.L_2:
        /*0010*/ 	.word	index@(_Z19gm_morph_max_kerneliiiPtS_)
        /*0014*/ 	.word	0x00000000


	//----- nvinfo : EIATTR_MIN_STACK_SIZE
	.align		4
.L_3:
        /*0018*/ 	.byte	0x04, 0x12
        /*001a*/ 	.short	(.L_5 - .L_4)
	.align		4
.L_4:
        /*001c*/ 	.word	index@(_Z19gm_morph_max_kerneliiiPtS_)
        /*0020*/ 	.word	0x00000000
.L_5:


//--------------------- .nv.compat                --------------------------
	.section	.nv.compat,"",@"SHT_CUDA_COMPAT_INFO"
	.align	4
        /*0000*/ 	.byte	0x02, 0x09, 0x00, 0x00, 0x02, 0x02, 0x01, 0x00, 0x02, 0x05, 0x05, 0x00, 0x03, 0x07, 0x01, 0x01
        /*0010*/ 	.byte	0x02, 0x03, 0x00, 0x00, 0x02, 0x06, 0x01, 0x00, 0x04, 0x0b, 0x08, 0x00, 0x09, 0x00, 0x00, 0x00
        /*0020*/ 	.byte	0x00, 0x00, 0x00, 0x00


//--------------------- .nv.info._Z19gm_morph_max_kerneliiiPtS_ --------------------------
	.section	.nv.info._Z19gm_morph_max_kerneliiiPtS_,"",@"SHT_CUDA_INFO"
	.sectionflags	@""
	.align	4


	//----- nvinfo : EIATTR_CUDA_API_VERSION
	.align		4
        /*0000*/ 	.byte	0x04, 0x37
        /*0002*/ 	.short	(.L_7 - .L_6)
.L_6:
        /*0004*/ 	.word	0x00000082


	//----- nvinfo : EIATTR_KPARAM_INFO
	.align		4
.L_7:
        /*0008*/ 	.byte	0x04, 0x17
        /*000a*/ 	.short	(.L_9 - .L_8)
.L_8:
        /*000c*/ 	.word	0x00000000
        /*0010*/ 	.short	0x0004
        /*0012*/ 	.short	0x0018
        /*0014*/ 	.byte	0x00, 0xf5, 0x21, 0x00


	//----- nvinfo : EIATTR_KPARAM_INFO
	.align		4
.L_9:
        /*0018*/ 	.byte	0x04, 0x17
        /*001a*/ 	.short	(.L_11 - .L_10)
.L_10:
        /*001c*/ 	.word	0x00000000
        /*0020*/ 	.short	0x0003
        /*0022*/ 	.short	0x0010
        /*0024*/ 	.byte	0x00, 0xf5, 0x21, 0x00


	//----- nvinfo : EIATTR_KPARAM_INFO
	.align		4
.L_11:
        /*0028*/ 	.byte	0x04, 0x17
        /*002a*/ 	.short	(.L_13 - .L_12)
.L_12:
        /*002c*/ 	.word	0x00000000
        /*0030*/ 	.short	0x0002
        /*0032*/ 	.short	0x0008
        /*0034*/ 	.byte	0x00, 0xf0, 0x11, 0x00


	//----- nvinfo : EIATTR_KPARAM_INFO
	.align		4
.L_13:
        /*0038*/ 	.byte	0x04, 0x17
        /*003a*/ 	.short	(.L_15 - .L_14)
.L_14:
        /*003c*/ 	.word	0x00000000
        /*0040*/ 	.short	0x0001
        /*0042*/ 	.short	0x0004
        /*0044*/ 	.byte	0x00, 0xf0, 0x11, 0x00


	//----- nvinfo : EIATTR_KPARAM_INFO
	.align		4
.L_15:
        /*0048*/ 	.byte	0x04, 0x17
        /*004a*/ 	.short	(.L_17 - .L_16)
.L_16:
        /*004c*/ 	.word	0x00000000
        /*0050*/ 	.short	0x0000
        /*0052*/ 	.short	0x0000
        /*0054*/ 	.byte	0x00, 0xf0, 0x11, 0x00


	//----- nvinfo : EIATTR_SPARSE_MMA_MASK
	.align		4
.L_17:
        /*0058*/ 	.byte	0x03, 0x50
        /*005a*/ 	.short	0x0000


	//----- nvinfo : EIATTR_MAXREG_COUNT
	.align		4
        /*005c*/ 	.byte	0x03, 0x1b
        /*005e*/ 	.short	0x00ff


	//----- nvinfo : EIATTR_MERCURY_ISA_VERSION
	.align		4
        /*0060*/ 	.byte	0x03, 0x5f
        /*0062*/ 	.short	0x0101


	//----- nvinfo : EIATTR_VRC_CTA_INIT_COUNT
	.align		4
        /*0064*/ 	.byte	0x02, 0x4a
	.zero		1
	.zero		1


	//----- nvinfo : EIATTR_EXIT_INSTR_OFFSETS
	.align		4
        /*0068*/ 	.byte	0x04, 0x1c
        /*006a*/ 	.short	(.L_19 - .L_18)


	//   ....[0]....
.L_18:
        /*006c*/ 	.word	0x000000c0


	//   ....[1]....
        /*0070*/ 	.word	0x00000950


	//----- nvinfo : EIATTR_CBANK_PARAM_SIZE
	.align		4
.L_19:
        /*0074*/ 	.byte	0x03, 0x19
        /*0076*/ 	.short	0x0020


	//----- nvinfo : EIATTR_PARAM_CBANK
	.align		4
        /*0078*/ 	.byte	0x04, 0x0a
        /*007a*/ 	.short	(.L_21 - .L_20)
	.align		4
.L_20:
        /*007c*/ 	.word	index@(.nv.constant0._Z19gm_morph_max_kerneliiiPtS_)
        /*0080*/ 	.short	0x0380
        /*0082*/ 	.short	0x0020


	//----- nvinfo : EIATTR_SW_WAR
	.align		4
.L_21:
        /*0084*/ 	.byte	0x04, 0x36
        /*0086*/ 	.short	(.L_23 - .L_22)
.L_22:
        /*0088*/ 	.word	0x00000008
.L_23:


//--------------------- .nv.callgraph             --------------------------
	.section	.nv.callgraph,"",@"SHT_CUDA_CALLGRAPH"
	.align	4
	.sectionentsize	8
	.align		4
        /*0000*/ 	.word	0x00000000
	.align		4
        /*0004*/ 	.word	0xffffffff
	.align		4
        /*0008*/ 	.word	0x00000000
	.align		4
        /*000c*/ 	.word	0xfffffffe
	.align		4
        /*0010*/ 	.word	0x00000000
	.align		4
        /*0014*/ 	.word	0xfffffffd
	.align		4
        /*0018*/ 	.word	0x00000000
	.align		4
        /*001c*/ 	.word	0xfffffffc


//--------------------- .text._Z19gm_morph_max_kerneliiiPtS_ --------------------------
	.section	.text._Z19gm_morph_max_kerneliiiPtS_,"ax",@progbits
	.align	128
        .global         _Z19gm_morph_max_kerneliiiPtS_
        .type           _Z19gm_morph_max_kerneliiiPtS_,@function
        .size           _Z19gm_morph_max_kerneliiiPtS_,(.L_x_3 - _Z19gm_morph_max_kerneliiiPtS_)
        .other          _Z19gm_morph_max_kerneliiiPtS_,@"STO_CUDA_ENTRY STV_DEFAULT"
_Z19gm_morph_max_kerneliiiPtS_:
.text._Z19gm_morph_max_kerneliiiPtS_:
[----:B------:R-:W-:Y:S01]  /*0000*/  LDC R1, c[0x0][0x37c] ;  /* 0x0000df00ff017b82 */ /* 0x000fe20000000800 */
[----:B------:R-:W0:Y:S07]  /*0010*/  S2R R3, SR_TID.Y ;  /* 0x0000000000037919 */ /* 0x000e2e0000002200 */
[----:B------:R-:W1:Y:S01]  /*0020*/  LDC R0, c[0x0][0x360] ;  /* 0x0000d800ff007b82 */ /* 0x000e620000000800 */
[----:B------:R-:W1:Y:S07]  /*0030*/  S2R R15, SR_TID.X ;  /* 0x00000000000f7919 */ /* 0x000e6e0000002100 */
[----:B------:R-:W0:Y:S08]  /*0040*/  S2UR UR5, SR_CTAID.Y ;  /* 0x00000000000579c3 */ /* 0x000e300000002600 */
[----:B------:R-:W0:Y:S08]  /*0050*/  LDC R2, c[0x0][0x364] ;  /* 0x0000d900ff027b82 */ /* 0x000e300000000800 */
[----:B------:R-:W1:Y:S08]  /*0060*/  S2UR UR4, SR_CTAID.X ;  /* 0x00000000000479c3 */ /* 0x000e700000002500 */
[----:B------:R-:W2:Y:S01]  /*0070*/  LDC.64 R12, c[0x0][0x380] ;  /* 0x0000e000ff0c7b82 */ /* 0x000ea20000000a00 */
[----:B0-----:R-:W-:-:S02]  /*0080*/  IMAD R17, R2, UR5, R3 ;  /* 0x0000000502117c24 */ /* 0x001fc4000f8e0203 */
[----:B-1----:R-:W-:-:S03]  /*0090*/  IMAD R15, R0, UR4, R15 ;  /* 0x00000004000f7c24 */ /* 0x002fc6000f8e020f */
[----:B--2---:R-:W-:-:S04]  /*00a0*/  ISETP.GE.AND P0, PT, R17, R13, PT ;  /* 0x0000000d1100720c */ /* 0x004fc80003f06270 */
[----:B------:R-:W-:-:S13]  /*00b0*/  ISETP.GE.OR P0, PT, R15, R12, P0 ;  /* 0x0000000c0f00720c */ /* 0x000fda0000706670 */
[----:B------:R-:W-:Y:S05]  /*00c0*/  @P0 EXIT ;  /* 0x000000000000094d */ /* 0x000fea0003800000 */
[----:B------:R-:W0:Y:S01]  /*00d0*/  LDCU UR4, c[0x0][0x388] ;  /* 0x00007100ff0477ac */ /* 0x000e220008000800 */
[----:B------:R-:W1:Y:S01]  /*00e0*/  LDC.64 R8, c[0x0][0x398] ;  /* 0x0000e600ff087b82 */ /* 0x000e620000000a00 */
[----:B------:R-:W-:Y:S01]  /*00f0*/  IMAD R19, R17, R12, R15 ;  /* 0x0000000c11137224 */ /* 0x000fe200078e020f */
[----:B------:R-:W-:Y:S01]  /*0100*/  PRMT R5, RZ, 0x7610, R5 ;  /* 0x00007610ff057816 */ /* 0x000fe20000000005 */
[----:B------:R-:W2:Y:S01]  /*0110*/  LDCU.64 UR6, c[0x0][0x358] ;  /* 0x00006b00ff0677ac */ /* 0x000ea20008000a00 */
[----:B0-----:R-:W-:Y:S01]  /*0120*/  UISETP.GE.AND UP0, UPT, UR4, 0x1, UPT ;  /* 0x000000010400788c */ /* 0x001fe2000bf06270 */
[----:B-1----:R-:W-:-:S08]  /*0130*/  IMAD.WIDE R8, R19, 0x2, R8 ;  /* 0x0000000213087825 */ /* 0x002fd000078e0208 */
[----:B--2---:R-:W-:Y:S05]  /*0140*/  BRA.U !UP0, `(.L_x_0) ;  /* 0x0000000508fc7547 */ /* 0x004fea000b800000 */
[----:B------:R-:W0:Y:S01]  /*0150*/  LDC R7, c[0x0][0x380] ;  /* 0x0000e000ff077b82 */ /* 0x000e220000000800 */
[C---:B------:R-:W-:Y:S01]  /*0160*/  VIADD R5, R15.reuse, 0x1 ;  /* 0x000000010f057836 */ /* 0x040fe20000000000 */
[-C--:B------:R-:W-:Y:S01]  /*0170*/  ISETP.GT.AND P2, PT, R15, R12.reuse, PT ;  /* 0x0000000c0f00720c */ /* 0x080fe20003f44270 */
[----:B------:R-:W-:Y:S01]  /*0180*/  VIADD R2, R17, 0x1 ;  /* 0x0000000111027836 */ /* 0x000fe20000000000 */
[----:B------:R-:W-:Y:S01]  /*0190*/  ISETP.GT.AND P1, PT, R15, -0x1, PT ;  /* 0xffffffff0f00780c */ /* 0x000fe20003f24270 */
[----:B------:R-:W-:Y:S01]  /*01a0*/  VIADD R0, R17, 0xffffffff ;  /* 0xffffffff11007836 */ /* 0x000fe20000000000 */
[-C--:B------:R-:W-:Y:S01]  /*01b0*/  ISETP.GE.AND P0, PT, R5, R12.reuse, PT ;  /* 0x0000000c0500720c */ /* 0x080fe20003f06270 */
[CCC-:B------:R-:W-:Y:S01]  /*01c0*/  IMAD R26, R17.reuse, R12.reuse, -R12.reuse ;  /* 0x0000000c111a7224 */ /* 0x1c0fe200078e0a0c */
[----:B------:R-:W1:Y:S01]  /*01d0*/  LDC.64 R10, c[0x0][0x390] ;  /* 0x0000e400ff0a7b82 */ /* 0x000e620000000a00 */
[----:B------:R-:W-:Y:S01]  /*01e0*/  IMAD R12, R17, R12, R12 ;  /* 0x0000000c110c7224 */ /* 0x000fe200078e020c */
[C---:B------:R-:W-:Y:S01]  /*01f0*/  ISETP.GT.AND P0, PT, R15.reuse, -0x2, !P0 ;  /* 0xfffffffe0f00780c */ /* 0x040fe20004704270 */
[C---:B------:R-:W-:Y:S01]  /*0200*/  IMAD.IADD R26, R15.reuse, 0x1, R26 ;  /* 0x000000010f1a7824 */ /* 0x040fe200078e021a */
[-C--:B------:R-:W-:Y:S01]  /*0210*/  ISETP.GE.U32.AND P3, PT, R2, R13.reuse, PT ;  /* 0x0000000d0200720c */ /* 0x080fe20003f66070 */
[C---:B------:R-:W-:Y:S01]  /*0220*/  IMAD.IADD R24, R15.reuse, 0x1, R12 ;  /* 0x000000010f187824 */ /* 0x040fe200078e020c */
[-C--:B------:R-:W-:Y:S01]  /*0230*/  ISETP.LT.U32.AND P1, PT, R0, R13.reuse, P1 ;  /* 0x0000000d0000720c */ /* 0x080fe20000f21070 */
[----:B------:R-:W2:Y:S01]  /*0240*/  LDCU UR8, c[0x0][0x384] ;  /* 0x00007080ff0877ac */ /* 0x000ea20008000800 */
[----:B------:R-:W-:Y:S01]  /*0250*/  ISETP.LT.U32.AND P4, PT, R2, R13, P0 ;  /* 0x0000000d0200720c */ /* 0x000fe20000781070 */
[----:B------:R-:W-:Y:S01]  /*0260*/  IMAD.MOV.U32 R13, RZ, RZ, R19 ;  /* 0x000000ffff0d7224 */ /* 0x000fe200078e0013 */
[C---:B------:R-:W-:Y:S01]  /*0270*/  ISETP.GT.AND P2, PT, R15.reuse, RZ, !P2 ;  /* 0x000000ff0f00720c */ /* 0x040fe20005744270 */
[----:B------:R-:W-:Y:S01]  /*0280*/  UIADD3 UR4, UPT, UPT, -UR4, URZ, URZ ;  /* 0x000000ff04047290 */ /* 0x000fe2000fffe1ff */
[----:B------:R-:W-:-:S02]  /*0290*/  ISETP.GT.AND P3, PT, R15, -0x1, !P3 ;  /* 0xffffffff0f00780c */ /* 0x000fc40005f64270 */
[----:B------:R-:W-:-:S11]  /*02a0*/  PRMT R5, RZ, 0x7610, R5 ;  /* 0x00007610ff057816 */ /* 0x000fd60000000005 */
.L_x_1:
[----:B------:R-:W3:Y:S01]  /*02b0*/  LDC R0, c[0x0][0x364] ;  /* 0x0000d900ff007b82 */ /* 0x000ee20000000800 */
[----:B------:R-:W-:Y:S02]  /*02c0*/  VIADD R15, R26, 0xffffffff ;  /* 0xffffffff1a0f7836 */ /* 0x000fe40000000000 */
[----:B-1----:R-:W-:-:S04]  /*02d0*/  IMAD.WIDE R22, R13, 0x2, R10 ;  /* 0x000000020d167825 */ /* 0x002fc800078e020a */
[----:B------:R-:W-:Y:S01]  /*02e0*/  IMAD.WIDE R14, R15, 0x2, R10 ;  /* 0x000000020f0e7825 */ /* 0x000fe200078e020a */
[----:B------:R-:W1:Y:S04]  /*02f0*/  LDC R2, c[0x0][0x364] ;  /* 0x0000d900ff027b82 */ /* 0x000e680000000800 */
[----:B------:R-:W4:Y:S01]  /*0300*/  @P1 LDG.E.U16 R12, desc[UR6][R14.64+0x2] ;  /* 0x000002060e0c1981 */ /* 0x000f22000c1e1500 */
[----:B---3--:R-:W-:-:S03]  /*0310*/  IMAD R0, R0, UR5, R3 ;  /* 0x0000000500007c24 */ /* 0x008fc6000f8e0203 */
[----:B------:R-:W1:Y:S01]  /*0320*/  S2UR UR5, SR_CTAID.Y ;  /* 0x00000000000579c3 */ /* 0x000e620000002600 */
[----:B------:R-:W1:Y:S01]  /*0330*/  S2R R3, SR_TID.Y ;  /* 0x0000000000037919 */ /* 0x000e620000002200 */
[----:B------:R-:W-:-:S05]  /*0340*/  VIADD R0, R0, 0xffffffff ;  /* 0xffffffff00007836 */ /* 0x000fca0000000000 */
[----:B--2---:R-:W-:Y:S02]  /*0350*/  ISETP.GE.U32.OR P6, PT, R0, UR8, !P2 ;  /* 0x0000000800007c0c */ /* 0x004fe4000d7c6470 */
[----:B------:R-:W2:Y:S11]  /*0360*/  LDG.E.U16 R0, desc[UR6][R22.64] ;  /* 0x0000000616007981 */ /* 0x000eb6000c1e1500 */
[----:B------:R-:W3:Y:S01]  /*0370*/  @!P6 LDG.E.U16 R6, desc[UR6][R14.64] ;  /* 0x000000060e06e981 */ /* 0x000ee2000c1e1500 */
[----:B-1----:R-:W-:-:S04]  /*0380*/  IMAD R2, R2, UR5, R3 ;  /* 0x0000000502027c24 */ /* 0x002fc8000f8e0203 */
[----:B------:R-:W-:-:S05]  /*0390*/  VIADD R2, R2, 0xffffffff ;  /* 0xffffffff02027836 */ /* 0x000fca0000000000 */
[----:B------:R-:W-:-:S13]  /*03a0*/  ISETP.GE.U32.OR P5, PT, R2, UR8, !P0 ;  /* 0x0000000802007c0c */ /* 0x000fda000c7a6470 */
[----:B------:R3:W5:Y:S01]  /*03b0*/  @!P5 LDG.E.U16 R4, desc[UR6][R14.64+0x4] ;  /* 0x000004060e04d981 */ /* 0x000762000c1e1500 */
[----:B------:R-:W1:Y:S01]  /*03c0*/  LDC R16, c[0x0][0x364] ;  /* 0x0000d900ff107b82 */ /* 0x000e620000000800 */
[----:B------:R-:W-:-:S04]  /*03d0*/  VIADD R21, R24, 0xffffffff ;  /* 0xffffffff18157836 */ /* 0x000fc80000000000 */
[----:B------:R-:W-:-:S05]  /*03e0*/  IMAD.WIDE R20, R21, 0x2, R10 ;  /* 0x0000000215147825 */ /* 0x000fca00078e020a */
[----:B------:R-:W5:Y:S01]  /*03f0*/  @P4 LDG.E.U16 R18, desc[UR6][R20.64+0x4] ;  /* 0x0000040614124981 */ /* 0x000f62000c1e1500 */
[----:B--2---:R-:W-:-:S04]  /*0400*/  PRMT R2, R0, 0x7610, R2 ;  /* 0x0000761000027816 */ /* 0x004fc80000000002 */
[CC--:B---3--:R-:W-:Y:S02]  /*0410*/  @!P6 VIMNMX.U16x2 R15, PT, PT, R6.reuse, R2.reuse, PT ;  /* 0x00000002060fe248 */ /* 0x0c8fe40003fe0200 */
[----:B------:R-:W-:Y:S02]  /*0420*/  @!P6 VIMNMX.U16x2 R6, PT, PT, R6, R2, !PT ;  /* 0x000000020606e248 */ /* 0x000fe40007fe0200 */
[----:B------:R-:W-:Y:S02]  /*0430*/  @!P6 PRMT R0, R15, 0x7610, R0 ;  /* 0x000076100f00e816 */ /* 0x000fe40000000000 */
[----:B------:R-:W-:Y:S02]  /*0440*/  @!P6 PRMT R2, R6, 0x7610, R2 ;  /* 0x000076100602e816 */ /* 0x000fe40000000002 */
[----:B----4-:R-:W-:Y:S02]  /*0450*/  @P1 VIMNMX.U16x2 R6, PT, PT, R12, R0, PT ;  /* 0x000000000c061248 */ /* 0x010fe40003fe0200 */
[----:B------:R-:W-:-:S04]  /*0460*/  @P1 LOP3.LUT R17, R2, 0xffff, RZ, 0xc0, !PT ;  /* 0x0000ffff02111812 */ /* 0x000fc800078ec0ff */
[----:B------:R-:W-:Y:S02]  /*0470*/  @P1 ISETP.GT.U32.AND P6, PT, R12, R17, PT ;  /* 0x000000110c00120c */ /* 0x000fe40003fc4070 */
[----:B------:R-:W-:Y:S02]  /*0480*/  @P1 PRMT R17, R6, 0x7610, R17 ;  /* 0x0000761006111816 */ /* 0x000fe40000000011 */
[----:B------:R-:W2:Y:S01]  /*0490*/  @P2 LDG.E.U16 R6, desc[UR6][R22.64+-0x2] ;  /* 0xfffffe0616062981 */ /* 0x000ea2000c1e1500 */
[----:B------:R-:W-:Y:S02]  /*04a0*/  @P1 VIMNMX.U16x2 R12, PT, PT, R12, R2, !PT ;  /* 0x000000020c0c1248 */ /* 0x000fe40007fe0200 */
[----:B------:R-:W-:Y:S02]  /*04b0*/  @P1 SEL R17, R0, R17, P6 ;  /* 0x0000001100111207 */ /* 0x000fe40003000000 */
[----:B------:R-:W-:Y:S02]  /*04c0*/  @P1 PRMT R2, R12, 0x7610, R2 ;  /* 0x000076100c021816 */ /* 0x000fe40000000002 */
[----:B------:R-:W-:-:S02]  /*04d0*/  @P1 PRMT R0, R17, 0x7610, R0 ;  /* 0x0000761011001816 */ /* 0x000fc40000000000 */
[----:B------:R-:W-:Y:S01]  /*04e0*/  @!P5 LOP3.LUT R15, R2, 0xffff, RZ, 0xc0, !PT ;  /* 0x0000ffff020fd812 */ /* 0x000fe200078ec0ff */
[----:B-1----:R-:W-:Y:S02]  /*04f0*/  IMAD R12, R16, UR5, R3 ;  /* 0x00000005100c7c24 */ /* 0x002fe4000f8e0203 */
[----:B------:R-:W3:Y:S01]  /*0500*/  @P3 LDG.E.U16 R16, desc[UR6][R20.64+0x2] ;  /* 0x0000020614103981 */ /* 0x000ee2000c1e1500 */
[C---:B-----5:R-:W-:Y:S02]  /*0510*/  @!P5 VIMNMX.U16x2 R14, PT, PT, R4.reuse, R0, PT ;  /* 0x00000000040ed248 */ /* 0x060fe40003fe0200 */
[----:B------:R-:W-:Y:S02]  /*0520*/  @!P5 ISETP.GT.U32.AND P6, PT, R4, R15, PT ;  /* 0x0000000f0400d20c */ /* 0x000fe40003fc4070 */
[----:B------:R-:W-:Y:S01]  /*0530*/  @!P5 PRMT R15, R14, 0x7610, R15 ;  /* 0x000076100e0fd816 */ /* 0x000fe2000000000f */
[----:B------:R-:W-:Y:S02]  /*0540*/  VIADD R14, R12, 0x1 ;  /* 0x000000010c0e7836 */ /* 0x000fe40000000000 */
[----:B------:R-:W4:Y:S01]  /*0550*/  @P0 LDG.E.U16 R12, desc[UR6][R22.64+0x2] ;  /* 0x00000206160c0981 */ /* 0x000f22000c1e1500 */
[----:B------:R-:W-:-:S02]  /*0560*/  @!P5 SEL R15, R0, R15, P6 ;  /* 0x0000000f000fd207 */ /* 0x000fc40003000000 */
[----:B------:R-:W-:-:S13]  /*0570*/  ISETP.GE.U32.OR P6, PT, R14, UR8, !P2 ;  /* 0x000000080e007c0c */ /* 0x000fda000d7c6470 */
[----:B------:R-:W5:Y:S01]  /*0580*/  @!P6 LDG.E.U16 R14, desc[UR6][R20.64] ;  /* 0x00000006140ee981 */ /* 0x000f62000c1e1500 */
[----:B------:R-:W-:Y:S02]  /*0590*/  @!P5 VIMNMX.U16x2 R4, PT, PT, R4, R2, !PT ;  /* 0x000000020404d248 */ /* 0x000fe40007fe0200 */
[----:B------:R-:W-:Y:S02]  /*05a0*/  @!P5 PRMT R0, R15, 0x7610, R0 ;  /* 0x000076100f00d816 */ /* 0x000fe40000000000 */
[----:B------:R-:W-:-:S04]  /*05b0*/  @!P5 PRMT R2, R4, 0x7610, R2 ;  /* 0x000076100402d816 */ /* 0x000fc80000000002 */
[----:B------:R-:W-:Y:S01]  /*05c0*/  @P2 LOP3.LUT R15, R2, 0xffff, RZ, 0xc0, !PT ;  /* 0x0000ffff020f2812 */ /* 0x000fe200078ec0ff */
[----:B------:R-:W-:-:S04]  /*05d0*/  UIADD3 UR4, UPT, UPT, UR4, 0x1, URZ ;  /* 0x0000000104047890 */ /* 0x000fc8000fffe0ff */
[----:B------:R-:W-:Y:S01]  /*05e0*/  UISETP.NE.AND UP0, UPT, UR4, URZ, UPT ;  /* 0x000000ff0400728c */ /* 0x000fe2000bf05270 */
[C---:B0-----:R-:W-:Y:S02]  /*05f0*/  IMAD R24, R7.reuse, UR8, R24 ;  /* 0x0000000807187c24 */ /* 0x041fe4000f8e0218 */
[C---:B------:R-:W-:Y:S02]  /*0600*/  IMAD R26, R7.reuse, UR8, R26 ;  /* 0x00000008071a7c24 */ /* 0x040fe4000f8e021a */
[----:B------:R-:W-:Y:S01]  /*0610*/  IMAD R13, R7, UR8, R13 ;  /* 0x00000008070d7c24 */ /* 0x000fe2000f8e020d */
[C---:B--2---:R-:W-:Y:S02]  /*0620*/  @P2 VIMNMX.U16x2 R4, PT, PT, R6.reuse, R0, PT ;  /* 0x0000000006042248 */ /* 0x044fe40003fe0200 */
[----:B------:R-:W-:Y:S02]  /*0630*/  @P2 ISETP.GT.U32.AND P5, PT, R6, R15, PT ;  /* 0x0000000f0600220c */ /* 0x000fe40003fa4070 */
[----:B------:R-:W-:-:S02]  /*0640*/  @P2 PRMT R15, R4, 0x7610, R15 ;  /* 0x00007610040f2816 */ /* 0x000fc4000000000f */
[----:B------:R-:W-:Y:S02]  /*0650*/  @P2 VIMNMX.U16x2 R6, PT, PT, R6, R2, !PT ;  /* 0x0000000206062248 */ /* 0x000fe40007fe0200 */
[----:B------:R-:W-:Y:S02]  /*0660*/  @P2 SEL R15, R0, R15, P5 ;  /* 0x0000000f000f2207 */ /* 0x000fe40002800000 */
[----:B------:R-:W-:Y:S02]  /*0670*/  @P2 PRMT R2, R6, 0x7610, R2 ;  /* 0x0000761006022816 */ /* 0x000fe40000000002 */
[----:B------:R-:W-:Y:S02]  /*0680*/  @P2 PRMT R0, R15, 0x7610, R0 ;  /* 0x000076100f002816 */ /* 0x000fe40000000000 */
[----:B------:R-:W-:Y:S02]  /*0690*/  @P0 LOP3.LUT R15, R2, 0xffff, RZ, 0xc0, !PT ;  /* 0x0000ffff020f0812 */ /* 0x000fe400078ec0ff */
[----:B----4-:R-:W-:-:S02]  /*06a0*/  @P0 VIMNMX.U16x2 R4, PT, PT, R12, R0, PT ;  /* 0x000000000c040248 */ /* 0x010fc40003fe0200 */
[----:B------:R-:W-:Y:S02]  /*06b0*/  @P0 ISETP.GT.U32.AND P5, PT, R12, R15, PT ;  /* 0x0000000f0c00020c */ /* 0x000fe40003fa4070 */
[----:B------:R-:W-:Y:S02]  /*06c0*/  @P0 PRMT R15, R4, 0x7610, R15 ;  /* 0x00007610040f0816 */ /* 0x000fe4000000000f */
[----:B------:R-:W-:Y:S02]  /*06d0*/  @P0 VIMNMX.U16x2 R12, PT, PT, R12, R2, !PT ;  /* 0x000000020c0c0248 */ /* 0x000fe40007fe0200 */
[----:B------:R-:W-:Y:S02]  /*06e0*/  @P0 SEL R15, R0, R15, P5 ;  /* 0x0000000f000f0207 */ /* 0x000fe40002800000 */
[----:B------:R-:W-:Y:S02]  /*06f0*/  @P0 PRMT R2, R12, 0x7610, R2 ;  /* 0x000076100c020816 */ /* 0x000fe40000000002 */
[----:B------:R-:W-:-:S02]  /*0700*/  @P0 PRMT R0, R15, 0x7610, R0 ;  /* 0x000076100f000816 */ /* 0x000fc40000000000 */
[----:B------:R-:W-:Y:S02]  /*0710*/  @!P6 LOP3.LUT R15, R2, 0xffff, RZ, 0xc0, !PT ;  /* 0x0000ffff020fe812 */ /* 0x000fe400078ec0ff */
[C---:B-----5:R-:W-:Y:S02]  /*0720*/  @!P6 VIMNMX.U16x2 R4, PT, PT, R14.reuse, R0, PT ;  /* 0x000000000e04e248 */ /* 0x060fe40003fe0200 */
[----:B------:R-:W-:Y:S02]  /*0730*/  @!P6 ISETP.GT.U32.AND P5, PT, R14, R15, PT ;  /* 0x0000000f0e00e20c */ /* 0x000fe40003fa4070 */
[----:B------:R-:W-:Y:S02]  /*0740*/  @!P6 PRMT R15, R4, 0x7610, R15 ;  /* 0x00007610040fe816 */ /* 0x000fe4000000000f */
[----:B------:R-:W-:Y:S02]  /*0750*/  @!P6 VIMNMX.U16x2 R14, PT, PT, R14, R2, !PT ;  /* 0x000000020e0ee248 */ /* 0x000fe40007fe0200 */
[----:B------:R-:W-:-:S02]  /*0760*/  @!P6 SEL R15, R0, R15, P5 ;  /* 0x0000000f000fe207 */ /* 0x000fc40002800000 */
[----:B------:R-:W-:Y:S02]  /*0770*/  @!P6 PRMT R2, R14, 0x7610, R2 ;  /* 0x000076100e02e816 */ /* 0x000fe40000000002 */
[----:B------:R-:W-:Y:S02]  /*0780*/  @!P6 PRMT R0, R15, 0x7610, R0 ;  /* 0x000076100f00e816 */ /* 0x000fe40000000000 */
[----:B------:R-:W-:Y:S02]  /*0790*/  @P3 LOP3.LUT R15, R2, 0xffff, RZ, 0xc0, !PT ;  /* 0x0000ffff020f3812 */ /* 0x000fe400078ec0ff */
[C---:B---3--:R-:W-:Y:S02]  /*07a0*/  @P3 VIMNMX.U16x2 R4, PT, PT, R16.reuse, R0, PT ;  /* 0x0000000010043248 */ /* 0x048fe40003fe0200 */
[----:B------:R-:W-:Y:S02]  /*07b0*/  @P3 ISETP.GT.U32.AND P5, PT, R16, R15, PT ;  /* 0x0000000f1000320c */ /* 0x000fe40003fa4070 */
[----:B------:R-:W-:-:S02]  /*07c0*/  @P3 PRMT R15, R4, 0x7610, R15 ;  /* 0x00007610040f3816 */ /* 0x000fc4000000000f */
[----:B------:R-:W-:Y:S02]  /*07d0*/  @P3 VIMNMX.U16x2 R16, PT, PT, R16, R2, !PT ;  /* 0x0000000210103248 */ /* 0x000fe40007fe0200 */
[----:B------:R-:W-:Y:S02]  /*07e0*/  @P3 SEL R15, R0, R15, P5 ;  /* 0x0000000f000f3207 */ /* 0x000fe40002800000 */
[----:B------:R-:W-:Y:S02]  /*07f0*/  @P3 PRMT R2, R16, 0x7610, R2 ;  /* 0x0000761010023816 */ /* 0x000fe40000000002 */
[----:B------:R-:W-:Y:S02]  /*0800*/  @P3 PRMT R0, R15, 0x7610, R0 ;  /* 0x000076100f003816 */ /* 0x000fe40000000000 */
[----:B------:R-:W-:Y:S02]  /*0810*/  @P4 LOP3.LUT R15, R2, 0xffff, RZ, 0xc0, !PT ;  /* 0x0000ffff020f4812 */ /* 0x000fe400078ec0ff */
[----:B------:R-:W-:-:S02]  /*0820*/  @P4 VIMNMX.U16x2 R4, PT, PT, R18, R0, PT ;  /* 0x0000000012044248 */ /* 0x000fc40003fe0200 */
[----:B------:R-:W-:Y:S02]  /*0830*/  @P4 ISETP.GT.U32.AND P5, PT, R18, R15, PT ;  /* 0x0000000f1200420c */ /* 0x000fe40003fa4070 */
[----:B------:R-:W-:Y:S02]  /*0840*/  @P4 PRMT R15, R4, 0x7610, R15 ;  /* 0x00007610040f4816 */ /* 0x000fe4000000000f */
[----:B------:R-:W-:Y:S02]  /*0850*/  @P4 VIMNMX.U16x2 R18, PT, PT, R18, R2, !PT ;  /* 0x0000000212124248 */ /* 0x000fe40007fe0200 */
[----:B------:R-:W-:Y:S02]  /*0860*/  @P4 SEL R15, R0, R15, P5 ;  /* 0x0000000f000f4207 */ /* 0x000fe40002800000 */
[----:B------:R-:W-:Y:S02]  /*0870*/  @P4 PRMT R2, R18, 0x7610, R2 ;  /* 0x0000761012024816 */ /* 0x000fe40000000002 */
[----:B------:R-:W-:-:S02]  /*0880*/  @P4 PRMT R0, R15, 0x7610, R0 ;  /* 0x000076100f004816 */ /* 0x000fc40000000000 */
[----:B------:R-:W-:Y:S02]  /*0890*/  PRMT R6, R5, 0x7610, R6 ;  /* 0x0000761005067816 */ /* 0x000fe40000000006 */
[----:B------:R-:W-:Y:S02]  /*08a0*/  LOP3.LUT R4, R2, 0xffff, RZ, 0xc0, !PT ;  /* 0x0000ffff02047812 */ /* 0x000fe400078ec0ff */
[----:B------:R-:W-:Y:S02]  /*08b0*/  LOP3.LUT R5, R0, 0xffff, RZ, 0xc0, !PT ;  /* 0x0000ffff00057812 */ /* 0x000fe400078ec0ff */
[----:B------:R-:W-:-:S03]  /*08c0*/  LOP3.LUT R15, R6, 0xffff, RZ, 0xc0, !PT ;  /* 0x0000ffff060f7812 */ /* 0x000fc600078ec0ff */
[----:B------:R-:W-:Y:S02]  /*08d0*/  IMAD.IADD R4, R4, 0x1, -R5 ;  /* 0x0000000104047824 */ /* 0x000fe400078e0a05 */
[----:B------:R-:W-:-:S03]  /*08e0*/  IMAD.MOV R5, RZ, RZ, -R0 ;  /* 0x000000ffff057224 */ /* 0x000fc600078e0a00 */
[----:B------:R-:W-:Y:S02]  /*08f0*/  ISETP.GT.AND P5, PT, R4, R15, PT ;  /* 0x0000000f0400720c */ /* 0x000fe40003fa4270 */
[----:B------:R-:W-:-:S11]  /*0900*/  PRMT R5, R5, 0x7710, RZ ;  /* 0x0000771005057816 */ /* 0x000fd600000000ff */
[----:B------:R-:W-:-:S05]  /*0910*/  @P5 IMAD.IADD R6, R5, 0x1, R2 ;  /* 0x0000000105065824 */ /* 0x000fca00078e0202 */
[----:B------:R-:W-:Y:S01]  /*0920*/  PRMT R5, R6, 0x7610, R5 ;  /* 0x0000761006057816 */ /* 0x000fe20000000005 */
[----:B------:R-:W-:Y:S06]  /*0930*/  BRA.U UP0, `(.L_x_1) ;  /* 0xfffffff9005c7547 */ /* 0x000fec000b83ffff */
.L_x_0:
[----:B------:R-:W-:Y:S01]  /*0940*/  STG.E.U16 desc[UR6][R8.64], R5 ;  /* 0x0000000508007986 */ /* 0x000fe2000c101506 */
[----:B------:R-:W-:Y:S05]  /*0950*/  EXIT ;  /* 0x000000000000794d */ /* 0x000fea0003800000 */
.L_x_2:
[----:B------:R-:W-:-:S00]  /*0960*/  BRA `(.L_x_2) ;  /* 0xfffffffc00fc7947 */ /* 0x000fc0000383ffff */
[----:B------:R-:W-:-:S00]  /*0970*/  NOP ;  /* 0x0000000000007918 */ /* 0x000fc00000000000 */
        /* <DEDUP_REMOVED lines=8> */
.L_x_3:


//--------------------- .nv.shared.reserved.0     --------------------------
	.section	.nv.shared.reserved.0,"aw",@nobits
	.weak		__nv_reservedSMEM_offset_0_alias
	.size		__nv_reservedSMEM_offset_0_alias, 0, 64
	.other		__nv_reservedSMEM_offset_0_alias,@"STO_CUDA_RESERVED_SHARED STV_DEFAULT"
__nv_reservedSMEM_offset_0_alias:
	.zero		0
	.zero		64


//--------------------- .nv.constant0._Z19gm_morph_max_kerneliiiPtS_ --------------------------
	.section	.nv.constant0._Z19gm_morph_max_kerneliiiPtS_,"a",@progbits
	.sectionflags	@""
	.align	4
.nv.constant0._Z19gm_morph_max_kerneliiiPtS_:
	.zero		928


//--------------------- SYMBOLS --------------------------

	.type		.nv.reservedSmem.offset0,@object
	.size		.nv.reservedSmem.offset0,0x4
